//
// Generated by NVIDIA NVVM Compiler
//
// Compiler Build ID: CL-36424714
// Cuda compilation tools, release 13.0, V13.0.88
// Based on NVVM 20.0.0
//

.version 9.0
.target sm_100
.address_size 64

	// .globl	_Z16matrixMultKernelPfS_S_i

.visible .entry _Z16matrixMultKernelPfS_S_i(
	.param .u64 .ptr .align 1 _Z16matrixMultKernelPfS_S_i_param_0,
	.param .u64 .ptr .align 1 _Z16matrixMultKernelPfS_S_i_param_1,
	.param .u64 .ptr .align 1 _Z16matrixMultKernelPfS_S_i_param_2,
	.param .u32 _Z16matrixMultKernelPfS_S_i_param_3
)
{
	.reg .pred 	%p<10>;
	.reg .b32 	%r<92>;
	.reg .b32 	%f<67>;
	.reg .b64 	%rd<69>;

	ld.param.u64 	%rd4, [_Z16matrixMultKernelPfS_S_i_param_0];
	ld.param.u64 	%rd5, [_Z16matrixMultKernelPfS_S_i_param_1];
	ld.param.u64 	%rd3, [_Z16matrixMultKernelPfS_S_i_param_2];
	ld.param.u32 	%r44, [_Z16matrixMultKernelPfS_S_i_param_3];
	cvta.to.global.u64 	%rd1, %rd5;
	cvta.to.global.u64 	%rd2, %rd4;
	mov.u32 	%r45, %ctaid.y;
	mov.u32 	%r46, %ntid.y;
	mov.u32 	%r47, %tid.y;
	mad.lo.s32 	%r1, %r45, %r46, %r47;
	mov.u32 	%r48, %ctaid.x;
	mov.u32 	%r49, %ntid.x;
	mul.lo.s32 	%r2, %r48, %r49;
	mov.u32 	%r3, %tid.x;
	add.s32 	%r4, %r2, %r3;
	max.u32 	%r50, %r1, %r4;
	setp.ge.u32 	%p1, %r50, %r44;
	@%p1 bra 	$L__BB0_13;
	mul.lo.s32 	%r5, %r44, %r1;
	add.s32 	%r52, %r44, -1;
	and.b32  	%r6, %r44, 7;
	setp.lt.u32 	%p2, %r52, 7;
	mov.f32 	%f66, 0f00000000;
	mov.b32 	%r90, 0;
	@%p2 bra 	$L__BB0_4;
	and.b32  	%r90, %r44, -8;
	neg.s32 	%r88, %r90;
	add.s32 	%r53, %r3, %r44;
	add.s32 	%r87, %r53, %r2;
	shl.b32 	%r10, %r44, 3;
	shl.b32 	%r54, %r44, 1;
	add.s32 	%r86, %r4, %r54;
	mad.lo.s32 	%r85, %r44, 3, %r4;
	shl.b32 	%r55, %r44, 2;
	add.s32 	%r84, %r4, %r55;
	mad.lo.s32 	%r83, %r44, 5, %r4;
	mad.lo.s32 	%r82, %r44, 6, %r4;
	mad.lo.s32 	%r81, %r44, 7, %r4;
	add.s32 	%r79, %r5, 3;
	mov.f32 	%f66, 0f00000000;
	mov.u32 	%r80, %r4;
$L__BB0_3:
	.pragma "nounroll";
	add.s32 	%r56, %r79, -3;
	mul.wide.u32 	%rd6, %r56, 4;
	add.s64 	%rd7, %rd2, %rd6;
	ld.global.f32 	%f16, [%rd7];
	mul.wide.u32 	%rd8, %r80, 4;
	add.s64 	%rd9, %rd1, %rd8;
	ld.global.f32 	%f17, [%rd9];
	fma.rn.f32 	%f18, %f16, %f17, %f66;
	add.s32 	%r57, %r79, -2;
	mul.wide.u32 	%rd10, %r57, 4;
	add.s64 	%rd11, %rd2, %rd10;
	ld.global.f32 	%f19, [%rd11];
	mul.wide.u32 	%rd12, %r87, 4;
	add.s64 	%rd13, %rd1, %rd12;
	ld.global.f32 	%f20, [%rd13];
	fma.rn.f32 	%f21, %f19, %f20, %f18;
	add.s32 	%r58, %r79, -1;
	mul.wide.u32 	%rd14, %r58, 4;
	add.s64 	%rd15, %rd2, %rd14;
	ld.global.f32 	%f22, [%rd15];
	mul.wide.u32 	%rd16, %r86, 4;
	add.s64 	%rd17, %rd1, %rd16;
	ld.global.f32 	%f23, [%rd17];
	fma.rn.f32 	%f24, %f22, %f23, %f21;
	add.s32 	%r59, %r79, 4;
	mul.wide.u32 	%rd18, %r79, 4;
	add.s64 	%rd19, %rd2, %rd18;
	ld.global.f32 	%f25, [%rd19];
	mul.wide.u32 	%rd20, %r85, 4;
	add.s64 	%rd21, %rd1, %rd20;
	ld.global.f32 	%f26, [%rd21];
	fma.rn.f32 	%f27, %f25, %f26, %f24;
	add.s32 	%r60, %r79, 1;
	mul.wide.u32 	%rd22, %r60, 4;
	add.s64 	%rd23, %rd2, %rd22;
	ld.global.f32 	%f28, [%rd23];
	mul.wide.u32 	%rd24, %r84, 4;
	add.s64 	%rd25, %rd1, %rd24;
	ld.global.f32 	%f29, [%rd25];
	fma.rn.f32 	%f30, %f28, %f29, %f27;
	add.s32 	%r61, %r79, 2;
	mul.wide.u32 	%rd26, %r61, 4;
	add.s64 	%rd27, %rd2, %rd26;
	ld.global.f32 	%f31, [%rd27];
	mul.wide.u32 	%rd28, %r83, 4;
	add.s64 	%rd29, %rd1, %rd28;
	ld.global.f32 	%f32, [%rd29];
	fma.rn.f32 	%f33, %f31, %f32, %f30;
	add.s32 	%r62, %r79, 3;
	mul.wide.u32 	%rd30, %r62, 4;
	add.s64 	%rd31, %rd2, %rd30;
	ld.global.f32 	%f34, [%rd31];
	mul.wide.u32 	%rd32, %r82, 4;
	add.s64 	%rd33, %rd1, %rd32;
	ld.global.f32 	%f35, [%rd33];
	fma.rn.f32 	%f36, %f34, %f35, %f33;
	mul.wide.u32 	%rd34, %r59, 4;
	add.s64 	%rd35, %rd2, %rd34;
	ld.global.f32 	%f37, [%rd35];
	mul.wide.u32 	%rd36, %r81, 4;
	add.s64 	%rd37, %rd1, %rd36;
	ld.global.f32 	%f38, [%rd37];
	fma.rn.f32 	%f66, %f37, %f38, %f36;
	add.s32 	%r88, %r88, 8;
	add.s32 	%r87, %r87, %r10;
	add.s32 	%r86, %r86, %r10;
	add.s32 	%r85, %r85, %r10;
	add.s32 	%r84, %r84, %r10;
	add.s32 	%r83, %r83, %r10;
	add.s32 	%r82, %r82, %r10;
	add.s32 	%r81, %r81, %r10;
	add.s32 	%r80, %r80, %r10;
	add.s32 	%r79, %r79, 8;
	setp.ne.s32 	%p3, %r88, 0;
	@%p3 bra 	$L__BB0_3;
$L__BB0_4:
	setp.eq.s32 	%p4, %r6, 0;
	@%p4 bra 	$L__BB0_12;
	and.b32  	%r39, %r44, 3;
	setp.lt.u32 	%p5, %r6, 4;
	@%p5 bra 	$L__BB0_7;
	add.s32 	%r63, %r90, %r5;
	mul.wide.u32 	%rd38, %r63, 4;
	add.s64 	%rd39, %rd2, %rd38;
	ld.global.f32 	%f40, [%rd39];
	mad.lo.s32 	%r64, %r90, %r44, %r4;
	mul.wide.u32 	%rd40, %r64, 4;
	add.s64 	%rd41, %rd1, %rd40;
	ld.global.f32 	%f41, [%rd41];
	fma.rn.f32 	%f42, %f40, %f41, %f66;
	add.s32 	%r65, %r63, 1;
	mul.wide.u32 	%rd42, %r65, 4;
	add.s64 	%rd43, %rd2, %rd42;
	ld.global.f32 	%f43, [%rd43];
	add.s32 	%r66, %r64, %r44;
	mul.wide.u32 	%rd44, %r66, 4;
	add.s64 	%rd45, %rd1, %rd44;
	ld.global.f32 	%f44, [%rd45];
	fma.rn.f32 	%f45, %f43, %f44, %f42;
	add.s32 	%r67, %r63, 2;
	mul.wide.u32 	%rd46, %r67, 4;
	add.s64 	%rd47, %rd2, %rd46;
	ld.global.f32 	%f46, [%rd47];
	add.s32 	%r68, %r66, %r44;
	mul.wide.u32 	%rd48, %r68, 4;
	add.s64 	%rd49, %rd1, %rd48;
	ld.global.f32 	%f47, [%rd49];
	fma.rn.f32 	%f48, %f46, %f47, %f45;
	add.s32 	%r69, %r63, 3;
	mul.wide.u32 	%rd50, %r69, 4;
	add.s64 	%rd51, %rd2, %rd50;
	ld.global.f32 	%f49, [%rd51];
	add.s32 	%r70, %r68, %r44;
	mul.wide.u32 	%rd52, %r70, 4;
	add.s64 	%rd53, %rd1, %rd52;
	ld.global.f32 	%f50, [%rd53];
	fma.rn.f32 	%f66, %f49, %f50, %f48;
	add.s32 	%r90, %r90, 4;
$L__BB0_7:
	setp.eq.s32 	%p6, %r39, 0;
	@%p6 bra 	$L__BB0_12;
	setp.eq.s32 	%p7, %r39, 1;
	@%p7 bra 	$L__BB0_10;
	add.s32 	%r71, %r90, %r5;
	mul.wide.u32 	%rd54, %r71, 4;
	add.s64 	%rd55, %rd2, %rd54;
	ld.global.f32 	%f52, [%rd55];
	mad.lo.s32 	%r72, %r90, %r44, %r4;
	mul.wide.u32 	%rd56, %r72, 4;
	add.s64 	%rd57, %rd1, %rd56;
	ld.global.f32 	%f53, [%rd57];
	fma.rn.f32 	%f54, %f52, %f53, %f66;
	add.s32 	%r73, %r71, 1;
	mul.wide.u32 	%rd58, %r73, 4;
	add.s64 	%rd59, %rd2, %rd58;
	ld.global.f32 	%f55, [%rd59];
	add.s32 	%r74, %r72, %r44;
	mul.wide.u32 	%rd60, %r74, 4;
	add.s64 	%rd61, %rd1, %rd60;
	ld.global.f32 	%f56, [%rd61];
	fma.rn.f32 	%f66, %f55, %f56, %f54;
	add.s32 	%r90, %r90, 2;
$L__BB0_10:
	and.b32  	%r75, %r44, 1;
	setp.eq.b32 	%p8, %r75, 1;
	not.pred 	%p9, %p8;
	@%p9 bra 	$L__BB0_12;
	add.s32 	%r76, %r90, %r5;
	mul.wide.u32 	%rd62, %r76, 4;
	add.s64 	%rd63, %rd2, %rd62;
	ld.global.f32 	%f57, [%rd63];
	mad.lo.s32 	%r77, %r90, %r44, %r4;
	mul.wide.u32 	%rd64, %r77, 4;
	add.s64 	%rd65, %rd1, %rd64;
	ld.global.f32 	%f58, [%rd65];
	fma.rn.f32 	%f66, %f57, %f58, %f66;
$L__BB0_12:
	add.s32 	%r78, %r5, %r4;
	cvta.to.global.u64 	%rd66, %rd3;
	mul.wide.u32 	%rd67, %r78, 4;
	add.s64 	%rd68, %rd66, %rd67;
	st.global.f32 	[%rd68], %f66;
$L__BB0_13:
	ret;

}


// ===== COMPILED SASS (sm_100) =====

	.target	sm_100

	.elftype	@"ET_EXEC"


//--------------------- .note.nv.tkinfo           --------------------------
	.section	.note.nv.tkinfo,"",@"SHT_NOTE"
	.sectionflags	@"SHF_NOTE_NV_TKINFO"
	.tkinfo
        /*0018*/ 	.word	0x00000002
        /*0030*/ 	.string	""
        /*0030*/ 	.string	"ptxas"
        /*0030*/ 	.string	"Cuda compilation tools, release 13.0, V13.0.88"
        /*0030*/ 	.string	"Build cuda_13.0.r13.0/compiler.36424714_0"
        /*0030*/ 	.string	"-arch sm_100 -m 64 "



//--------------------- .note.nv.cuinfo           --------------------------
	.section	.note.nv.cuinfo,"",@"SHT_NOTE"
	.sectionflags	@"SHF_NOTE_NV_CUINFO"
        /*0018*/ 	.short	0x0002
        /*001a*/ 	.short	0x0064
        /*001c*/ 	.short	0x0082
	.zero		2


//--------------------- .nv.info                  --------------------------
	.section	.nv.info,"",@"SHT_CUDA_INFO"
	.align	4


	//----- nvinfo : EIATTR_REGCOUNT
	.align		4
        /*0000*/ 	.byte	0x04, 0x2f
        /*0002*/ 	.short	(.L_1 - .L_0)
	.align		4
.L_0:
        /*0004*/ 	.word	index@(_Z16matrixMultKernelPfS_S_i)
        /*0008*/ 	.word	0x00000020


	//----- nvinfo : EIATTR_FRAME_SIZE
	.align		4
.L_1:
        /*000c*/ 	.byte	0x04, 0x11
        /*000e*/ 	.short	(.L_3 - .L_2)
	.align		4
.L_2:
        /*0010*/ 	.word	index@(_Z16matrixMultKernelPfS_S_i)
        /*0014*/ 	.word	0x00000000


	//----- nvinfo : EIATTR_MIN_STACK_SIZE
	.align		4
.L_3:
        /*0018*/ 	.byte	0x04, 0x12
        /*001a*/ 	.short	(.L_5 - .L_4)
	.align		4
.L_4:
        /*001c*/ 	.word	index@(_Z16matrixMultKernelPfS_S_i)
        /*0020*/ 	.word	0x00000000
.L_5:


//--------------------- .nv.compat                --------------------------
	.section	.nv.compat,"",@"SHT_CUDA_COMPAT_INFO"
	.align	4
        /*0000*/ 	.byte	0x02, 0x09, 0x00, 0x00, 0x02, 0x02, 0x01, 0x00, 0x02, 0x05, 0x05, 0x00, 0x03, 0x07, 0x01, 0x01
        /*0010*/ 	.byte	0x02, 0x03, 0x00, 0x00, 0x02, 0x06, 0x01, 0x00, 0x04, 0x0b, 0x08, 0x00, 0x09, 0x00, 0x00, 0x00
        /*0020*/ 	.byte	0x00, 0x00, 0x00, 0x00


//--------------------- .nv.info._Z16matrixMultKernelPfS_S_i --------------------------
	.section	.nv.info._Z16matrixMultKernelPfS_S_i,"",@"SHT_CUDA_INFO"
	.sectionflags	@""
	.align	4


	//----- nvinfo : EIATTR_CUDA_API_VERSION
	.align		4
        /*0000*/ 	.byte	0x04, 0x37
        /*0002*/ 	.short	(.L_7 - .L_6)
.L_6:
        /*0004*/ 	.word	0x00000082


	//----- nvinfo : EIATTR_KPARAM_INFO
	.align		4
.L_7:
        /*0008*/ 	.byte	0x04, 0x17
        /*000a*/ 	.short	(.L_9 - .L_8)
.L_8:
        /*000c*/ 	.word	0x00000000
        /*0010*/ 	.short	0x0003
        /*0012*/ 	.short	0x0018
        /*0014*/ 	.byte	0x00, 0xf0, 0x11, 0x00


	//----- nvinfo : EIATTR_KPARAM_INFO
	.align		4
.L_9:
        /*0018*/ 	.byte	0x04, 0x17
        /*001a*/ 	.short	(.L_11 - .L_10)
.L_10:
        /*001c*/ 	.word	0x00000000
        /*0020*/ 	.short	0x0002
        /*0022*/ 	.short	0x0010
        /*0024*/ 	.byte	0x00, 0xf5, 0x21, 0x00


	//----- nvinfo : EIATTR_KPARAM_INFO
	.align		4
.L_11:
        /*0028*/ 	.byte	0x04, 0x17
        /*002a*/ 	.short	(.L_13 - .L_12)
.L_12:
        /*002c*/ 	.word	0x00000000
        /*0030*/ 	.short	0x0001
        /*0032*/ 	.short	0x0008
        /*0034*/ 	.byte	0x00, 0xf5, 0x21, 0x00


	//----- nvinfo : EIATTR_KPARAM_INFO
	.align		4
.L_13:
        /*0038*/ 	.byte	0x04, 0x17
        /*003a*/ 	.short	(.L_15 - .L_14)
.L_14:
        /*003c*/ 	.word	0x00000000
        /*0040*/ 	.short	0x0000
        /*0042*/ 	.short	0x0000
        /*0044*/ 	.byte	0x00, 0xf5, 0x21, 0x00


	//----- nvinfo : EIATTR_SPARSE_MMA_MASK
	.align		4
.L_15:
        /*0048*/ 	.byte	0x03, 0x50
        /*004a*/ 	.short	0x0000


	//----- nvinfo : EIATTR_MAXREG_COUNT
	.align		4
        /*004c*/ 	.byte	0x03, 0x1b
        /*004e*/ 	.short	0x00ff


	//----- nvinfo : EIATTR_MERCURY_ISA_VERSION
	.align		4
        /*0050*/ 	.byte	0x03, 0x5f
        /*0052*/ 	.short	0x0101


	//----- nvinfo : EIATTR_VRC_CTA_INIT_COUNT
	.align		4
        /*0054*/ 	.byte	0x02, 0x4a
	.zero		1
	.zero		1


	//----- nvinfo : EIATTR_EXIT_INSTR_OFFSETS
	.align		4
        /*0058*/ 	.byte	0x04, 0x1c
        /*005a*/ 	.short	(.L_17 - .L_16)


	//   ....[0]....
.L_16:
        /*005c*/ 	.word	0x000000d0


	//   ....[1]....
        /*0060*/ 	.word	0x00000a50


	//----- nvinfo : EIATTR_CBANK_PARAM_SIZE
	.align		4
.L_17:
        /*0064*/ 	.byte	0x03, 0x19
        /*0066*/ 	.short	0x001c


	//----- nvinfo : EIATTR_PARAM_CBANK
	.align		4
        /*0068*/ 	.byte	0x04, 0x0a
        /*006a*/ 	.short	(.L_19 - .L_18)
	.align		4
.L_18:
        /*006c*/ 	.word	index@(.nv.constant0._Z16matrixMultKernelPfS_S_i)
        /*0070*/ 	.short	0x0380
        /*0072*/ 	.short	0x001c


	//----- nvinfo : EIATTR_SW_WAR
	.align		4
.L_19:
        /*0074*/ 	.byte	0x04, 0x36
        /*0076*/ 	.short	(.L_21 - .L_20)
.L_20:
        /*0078*/ 	.word	0x00000008
.L_21:


//--------------------- .nv.callgraph             --------------------------
	.section	.nv.callgraph,"",@"SHT_CUDA_CALLGRAPH"
	.align	4
	.sectionentsize	8
	.align		4
        /*0000*/ 	.word	0x00000000
	.align		4
        /*0004*/ 	.word	0xffffffff
	.align		4
        /*0008*/ 	.word	0x00000000
	.align		4
        /*000c*/ 	.word	0xfffffffe
	.align		4
        /*0010*/ 	.word	0x00000000
	.align		4
        /*0014*/ 	.word	0xfffffffd
	.align		4
        /*0018*/ 	.word	0x00000000
	.align		4
        /*001c*/ 	.word	0xfffffffc


//--------------------- .text._Z16matrixMultKernelPfS_S_i --------------------------
	.section	.text._Z16matrixMultKernelPfS_S_i,"ax",@progbits
	.align	128
        .global         _Z16matrixMultKernelPfS_S_i
        .type           _Z16matrixMultKernelPfS_S_i,@function
        .size           _Z16matrixMultKernelPfS_S_i,(.L_x_5 - _Z16matrixMultKernelPfS_S_i)
        .other          _Z16matrixMultKernelPfS_S_i,@"STO_CUDA_ENTRY STV_DEFAULT"
_Z16matrixMultKernelPfS_S_i:
.text._Z16matrixMultKernelPfS_S_i:
[----:B------:R-:W-:Y:S01]  /*0000*/  LDC R1, c[0x0][0x37c] ;  /* 0x0000df00ff017b82 */ /* 0x000fe20000000800 */
[----:B------:R-:W0:Y:S07]  /*0010*/  S2R R3, SR_TID.Y ;  /* 0x0000000000037919 */ /* 0x000e2e0000002200 */
[----:B------:R-:W1:Y:S01]  /*0020*/  S2UR UR4, SR_CTAID.X ;  /* 0x00000000000479c3 */ /* 0x000e620000002500 */
[----:B------:R-:W2:Y:S07]  /*0030*/  S2R R7, SR_TID.X ;  /* 0x0000000000077919 */ /* 0x000eae0000002100 */
[----:B------:R-:W0:Y:S08]  /*0040*/  S2UR UR6, SR_CTAID.Y ;  /* 0x00000000000679c3 */ /* 0x000e300000002600 */
[----:B------:R-:W0:Y:S01]  /*0050*/  LDC R2, c[0x0][0x364] ;  /* 0x0000d900ff027b82 */ /* 0x000e220000000800 */
[----:B------:R-:W1:Y:S07]  /*0060*/  LDCU UR5, c[0x0][0x360] ;  /* 0x00006c00ff0577ac */ /* 0x000e6e0008000800 */
[----:B------:R-:W3:Y:S01]  /*0070*/  LDC R0, c[0x0][0x398] ;  /* 0x0000e600ff007b82 */ /* 0x000ee20000000800 */
[----:B-1----:R-:W-:Y:S01]  /*0080*/  UIMAD UR4, UR4, UR5, URZ ;  /* 0x00000005040472a4 */ /* 0x002fe2000f8e02ff */
[----:B0-----:R-:W-:-:S05]  /*0090*/  IMAD R2, R2, UR6, R3 ;  /* 0x0000000602027c24 */ /* 0x001fca000f8e0203 */
[----:B--2---:R-:W-:-:S04]  /*00a0*/  IADD3 R3, PT, PT, R7, UR4, RZ ;  /* 0x0000000407037c10 */ /* 0x004fc8000fffe0ff */
[----:B------:R-:W-:-:S04]  /*00b0*/  VIMNMX.U32 R5, PT, PT, R2, R3, !PT ;  /* 0x0000000302057248 */ /* 0x000fc80007fe0000 */
[----:B---3--:R-:W-:-:S13]  /*00c0*/  ISETP.GE.U32.AND P0, PT, R5, R0, PT ;  /* 0x000000000500720c */ /* 0x008fda0003f06070 */
[----:B------:R-:W-:Y:S05]  /*00d0*/  @P0 EXIT ;  /* 0x000000000000094d */ /* 0x000fea0003800000 */
[C---:B------:R-:W-:Y:S01]  /*00e0*/  IADD3 R5, PT, PT, R0.reuse, -0x1, RZ ;  /* 0xffffffff00057810 */ /* 0x040fe20007ffe0ff */
[----:B------:R-:W0:Y:S01]  /*00f0*/  LDCU.64 UR6, c[0x0][0x358] ;  /* 0x00006b00ff0677ac */ /* 0x000e220008000a00 */
[----:B------:R-:W-:Y:S01]  /*0100*/  LOP3.LUT R4, R0, 0x7, RZ, 0xc0, !PT ;  /* 0x0000000700047812 */ /* 0x000fe200078ec0ff */
[----:B------:R-:W-:Y:S01]  /*0110*/  HFMA2 R26, -RZ, RZ, 0, 0 ;  /* 0x00000000ff1a7431 */ /* 0x000fe200000001ff */
[----:B------:R-:W-:Y:S02]  /*0120*/  ISETP.GE.U32.AND P1, PT, R5, 0x7, PT ;  /* 0x000000070500780c */ /* 0x000fe40003f26070 */
[----:B------:R-:W-:Y:S02]  /*0130*/  ISETP.NE.AND P0, PT, R4, RZ, PT ;  /* 0x000000ff0400720c */ /* 0x000fe40003f05270 */
[----:B------:R-:W-:-:S09]  /*0140*/  MOV R6, RZ ;  /* 0x000000ff00067202 */ /* 0x000fd20000000f00 */
[----:B------:R-:W-:Y:S05]  /*0150*/  @!P1 BRA `(.L_x_0) ;  /* 0x0000000400249947 */ /* 0x000fea0003800000 */
[C---:B------:R-:W-:Y:S01]  /*0160*/  LOP3.LUT R6, R0.reuse, 0xfffffff8, RZ, 0xc0, !PT ;  /* 0xfffffff800067812 */ /* 0x040fe200078ec0ff */
[C---:B------:R-:W-:Y:S01]  /*0170*/  IMAD R8, R0.reuse, 0x3, R3 ;  /* 0x0000000300087824 */ /* 0x040fe200078e0203 */
[C---:B------:R-:W-:Y:S01]  /*0180*/  IADD3 R5, PT, PT, R0.reuse, UR4, R7 ;  /* 0x0000000400057c10 */ /* 0x040fe2000fffe007 */
[C-C-:B------:R-:W-:Y:S01]  /*0190*/  IMAD R10, R0.reuse, 0x5, R3.reuse ;  /* 0x00000005000a7824 */ /* 0x140fe200078e0203 */
[CC--:B------:R-:W-:Y:S01]  /*01a0*/  LEA R7, R0.reuse, R3.reuse, 0x1 ;  /* 0x0000000300077211 */ /* 0x0c0fe200078e08ff */
[C-C-:B------:R-:W-:Y:S01]  /*01b0*/  IMAD R11, R0.reuse, 0x6, R3.reuse ;  /* 0x00000006000b7824 */ /* 0x140fe200078e0203 */
[CC--:B------:R-:W-:Y:S01]  /*01c0*/  LEA R9, R0.reuse, R3.reuse, 0x2 ;  /* 0x0000000300097211 */ /* 0x0c0fe200078e10ff */
[----:B------:R-:W-:Y:S01]  /*01d0*/  IMAD R18, R0, 0x7, R3 ;  /* 0x0000000700127824 */ /* 0x000fe200078e0203 */
[----:B------:R-:W-:Y:S01]  /*01e0*/  MOV R26, RZ ;  /* 0x000000ff001a7202 */ /* 0x000fe20000000f00 */
[----:B------:R-:W-:Y:S01]  /*01f0*/  IMAD R20, R2, R0, 0x3 ;  /* 0x0000000302147424 */ /* 0x000fe200078e0200 */
[----:B------:R-:W-:-:S02]  /*0200*/  MOV R19, R3 ;  /* 0x0000000300137202 */ /* 0x000fc40000000f00 */
[----:B------:R-:W-:-:S07]  /*0210*/  IADD3 R21, PT, PT, -R6, RZ, RZ ;  /* 0x000000ff06157210 */ /* 0x000fce0007ffe1ff */
.L_x_1:
[----:B------:R-:W1:Y:S01]  /*0220*/  LDC.64 R12, c[0x0][0x380] ;  /* 0x0000e000ff0c7b82 */ /* 0x000e620000000a00 */
[C---:B------:R-:W-:Y:S02]  /*0230*/  IADD3 R25, PT, PT, R20.reuse, -0x3, RZ ;  /* 0xfffffffd14197810 */ /* 0x040fe40007ffe0ff */
[----:B------:R-:W-:-:S05]  /*0240*/  IADD3 R23, PT, PT, R20, -0x2, RZ ;  /* 0xfffffffe14177810 */ /* 0x000fca0007ffe0ff */
[----:B------:R-:W2:Y:S01]  /*0250*/  LDC.64 R14, c[0x0][0x388] ;  /* 0x0000e200ff0e7b82 */ /* 0x000ea20000000a00 */
[----:B-1----:R-:W-:-:S04]  /*0260*/  IMAD.WIDE.U32 R24, R25, 0x4, R12 ;  /* 0x0000000419187825 */ /* 0x002fc800078e000c */
[----:B------:R-:W-:Y:S02]  /*0270*/  IMAD.WIDE.U32 R22, R23, 0x4, R12 ;  /* 0x0000000417167825 */ /* 0x000fe400078e000c */
[----:B0-----:R-:W3:Y:S02]  /*0280*/  LDG.E R25, desc[UR6][R24.64] ;  /* 0x0000000618197981 */ /* 0x001ee4000c1e1900 */
[--C-:B--2---:R-:W-:Y:S02]  /*0290*/  IMAD.WIDE.U32 R16, R19, 0x4, R14.reuse ;  /* 0x0000000413107825 */ /* 0x104fe400078e000e */
[----:B------:R-:W2:Y:S04]  /*02a0*/  LDG.E R27, desc[UR6][R22.64] ;  /* 0x00000006161b7981 */ /* 0x000ea8000c1e1900 */
[----:B------:R0:W3:Y:S02]  /*02b0*/  LDG.E R29, desc[UR6][R16.64] ;  /* 0x00000006101d7981 */ /* 0x0000e4000c1e1900 */
[----:B0-----:R-:W-:-:S05]  /*02c0*/  IMAD.WIDE.U32 R16, R5, 0x4, R14 ;  /* 0x0000000405107825 */ /* 0x001fca00078e000e */
[----:B------:R0:W2:Y:S01]  /*02d0*/  LDG.E R28, desc[UR6][R16.64] ;  /* 0x00000006101c7981 */ /* 0x0000a2000c1e1900 */
[----:B------:R-:W-:-:S05]  /*02e0*/  IADD3 R23, PT, PT, R20, -0x1, RZ ;  /* 0xffffffff14177810 */ /* 0x000fca0007ffe0ff */
[----:B------:R-:W-:-:S04]  /*02f0*/  IMAD.WIDE.U32 R22, R23, 0x4, R12 ;  /* 0x0000000417167825 */ /* 0x000fc800078e000c */
[----:B0-----:R-:W-:-:S04]  /*0300*/  IMAD.WIDE.U32 R16, R7, 0x4, R14 ;  /* 0x0000000407107825 */ /* 0x001fc800078e000e */
[----:B---3--:R-:W-:Y:S02]  /*0310*/  FFMA R29, R25, R29, R26 ;  /* 0x0000001d191d7223 */ /* 0x008fe4000000001a */
[----:B------:R0:W3:Y:S04]  /*0320*/  LDG.E R26, desc[UR6][R22.64] ;  /* 0x00000006161a7981 */ /* 0x0000e8000c1e1900 */
[----:B------:R1:W3:Y:S01]  /*0330*/  LDG.E R25, desc[UR6][R16.64] ;  /* 0x0000000610197981 */ /* 0x0002e2000c1e1900 */
[----:B0-----:R-:W-:-:S04]  /*0340*/  IMAD.WIDE.U32 R22, R20, 0x4, R12 ;  /* 0x0000000414167825 */ /* 0x001fc800078e000c */
[----:B-1----:R-:W-:-:S04]  /*0350*/  IMAD.WIDE.U32 R16, R8, 0x4, R14 ;  /* 0x0000000408107825 */ /* 0x002fc800078e000e */
[----:B--2---:R-:W-:Y:S01]  /*0360*/  FFMA R27, R27, R28, R29 ;  /* 0x0000001c1b1b7223 */ /* 0x004fe2000000001d */
[----:B------:R-:W2:Y:S04]  /*0370*/  LDG.E R24, desc[UR6][R22.64] ;  /* 0x0000000616187981 */ /* 0x000ea8000c1e1900 */
[----:B------:R0:W2:Y:S01]  /*0380*/  LDG.E R28, desc[UR6][R16.64] ;  /* 0x00000006101c7981 */ /* 0x0000a2000c1e1900 */
[----:B------:R-:W-:-:S05]  /*0390*/  IADD3 R29, PT, PT, R20, 0x2, RZ ;  /* 0x00000002141d7810 */ /* 0x000fca0007ffe0ff */
[----:B0-----:R-:W-:Y:S01]  /*03a0*/  IMAD.WIDE.U32 R16, R29, 0x4, R12 ;  /* 0x000000041d107825 */ /* 0x001fe200078e000c */
[----:B------:R-:W-:-:S04]  /*03b0*/  IADD3 R29, PT, PT, R20, 0x3, RZ ;  /* 0x00000003141d7810 */ /* 0x000fc80007ffe0ff */
[----:B------:R0:W4:Y:S02]  /*03c0*/  LDG.E R23, desc[UR6][R16.64] ;  /* 0x0000000610177981 */ /* 0x000124000c1e1900 */
[----:B0-----:R-:W-:-:S04]  /*03d0*/  IMAD.WIDE.U32 R16, R10, 0x4, R14 ;  /* 0x000000040a107825 */ /* 0x001fc800078e000e */
[----:B---3--:R-:W-:Y:S01]  /*03e0*/  FFMA R25, R26, R25, R27 ;  /* 0x000000191a197223 */ /* 0x008fe2000000001b */
[----:B------:R-:W-:-:S03]  /*03f0*/  IADD3 R27, PT, PT, R20, 0x1, RZ ;  /* 0x00000001141b7810 */ /* 0x000fc60007ffe0ff */
[----:B--2---:R-:W-:Y:S02]  /*0400*/  FFMA R22, R24, R28, R25 ;  /* 0x0000001c18167223 */ /* 0x004fe40000000019 */
[----:B------:R-:W-:-:S06]  /*0410*/  IMAD.WIDE.U32 R24, R27, 0x4, R12 ;  /* 0x000000041b187825 */ /* 0x000fcc00078e000c */
[----:B------:R-:W2:Y:S01]  /*0420*/  LDG.E R25, desc[UR6][R24.64] ;  /* 0x0000000618197981 */ /* 0x000ea2000c1e1900 */
[----:B------:R-:W-:-:S06]  /*0430*/  IMAD.WIDE.U32 R26, R9, 0x4, R14 ;  /* 0x00000004091a7825 */ /* 0x000fcc00078e000e */
[----:B------:R-:W2:Y:S04]  /*0440*/  LDG.E R26, desc[UR6][R26.64] ;  /* 0x000000061a1a7981 */ /* 0x000ea8000c1e1900 */
[----:B------:R0:W4:Y:S02]  /*0450*/  LDG.E R24, desc[UR6][R16.64] ;  /* 0x0000000610187981 */ /* 0x000124000c1e1900 */
[----:B0-----:R-:W-:Y:S01]  /*0460*/  IMAD.WIDE.U32 R16, R29, 0x4, R12 ;  /* 0x000000041d107825 */ /* 0x001fe200078e000c */
[----:B------:R-:W-:-:S05]  /*0470*/  IADD3 R29, PT, PT, R20, 0x4, RZ ;  /* 0x00000004141d7810 */ /* 0x000fca0007ffe0ff */
[----:B------:R-:W-:Y:S01]  /*0480*/  IMAD.WIDE.U32 R12, R29, 0x4, R12 ;  /* 0x000000041d0c7825 */ /* 0x000fe200078e000c */
[----:B------:R-:W3:Y:S04]  /*0490*/  LDG.E R16, desc[UR6][R16.64] ;  /* 0x0000000610107981 */ /* 0x000ee8000c1e1900 */
[----:B------:R0:W5:Y:S02]  /*04a0*/  LDG.E R28, desc[UR6][R12.64] ;  /* 0x000000060c1c7981 */ /* 0x000164000c1e1900 */
[----:B0-----:R-:W-:-:S04]  /*04b0*/  IMAD.WIDE.U32 R12, R11, 0x4, R14 ;  /* 0x000000040b0c7825 */ /* 0x001fc800078e000e */
[----:B------:R-:W-:Y:S01]  /*04c0*/  IMAD.WIDE.U32 R14, R18, 0x4, R14 ;  /* 0x00000004120e7825 */ /* 0x000fe200078e000e */
[----:B------:R-:W3:Y:S05]  /*04d0*/  LDG.E R29, desc[UR6][R12.64] ;  /* 0x000000060c1d7981 */ /* 0x000eea000c1e1900 */
[----:B------:R-:W5:Y:S01]  /*04e0*/  LDG.E R14, desc[UR6][R14.64] ;  /* 0x000000060e0e7981 */ /* 0x000f62000c1e1900 */
[----:B------:R-:W-:-:S04]  /*04f0*/  IADD3 R21, PT, PT, R21, 0x8, RZ ;  /* 0x0000000815157810 */ /* 0x000fc80007ffe0ff */
[----:B------:R-:W-:Y:S02]  /*0500*/  ISETP.NE.AND P1, PT, R21, RZ, PT ;  /* 0x000000ff1500720c */ /* 0x000fe40003f25270 */
[----:B------:R-:W-:Y:S02]  /*0510*/  IADD3 R20, PT, PT, R20, 0x8, RZ ;  /* 0x0000000814147810 */ /* 0x000fe40007ffe0ff */
[C---:B------:R-:W-:Y:S02]  /*0520*/  LEA R5, R0.reuse, R5, 0x3 ;  /* 0x0000000500057211 */ /* 0x040fe400078e18ff */
[C---:B------:R-:W-:Y:S02]  /*0530*/  LEA R7, R0.reuse, R7, 0x3 ;  /* 0x0000000700077211 */ /* 0x040fe400078e18ff */
[C---:B------:R-:W-:Y:S02]  /*0540*/  LEA R8, R0.reuse, R8, 0x3 ;  /* 0x0000000800087211 */ /* 0x040fe400078e18ff */
[----:B------:R-:W-:-:S02]  /*0550*/  LEA R9, R0, R9, 0x3 ;  /* 0x0000000900097211 */ /* 0x000fc400078e18ff */
[C---:B------:R-:W-:Y:S02]  /*0560*/  LEA R10, R0.reuse, R10, 0x3 ;  /* 0x0000000a000a7211 */ /* 0x040fe400078e18ff */
[C---:B------:R-:W-:Y:S02]  /*0570*/  LEA R11, R0.reuse, R11, 0x3 ;  /* 0x0000000b000b7211 */ /* 0x040fe400078e18ff */
[C---:B------:R-:W-:Y:S02]  /*0580*/  LEA R18, R0.reuse, R18, 0x3 ;  /* 0x0000001200127211 */ /* 0x040fe400078e18ff */
[----:B------:R-:W-:Y:S01]  /*0590*/  LEA R19, R0, R19, 0x3 ;  /* 0x0000001300137211 */ /* 0x000fe200078e18ff */
[----:B--2---:R-:W-:-:S04]  /*05a0*/  FFMA R22, R25, R26, R22 ;  /* 0x0000001a19167223 */ /* 0x004fc80000000016 */
[----:B----4-:R-:W-:-:S04]  /*05b0*/  FFMA R23, R23, R24, R22 ;  /* 0x0000001817177223 */ /* 0x010fc80000000016 */
[----:B---3--:R-:W-:-:S04]  /*05c0*/  FFMA R23, R16, R29, R23 ;  /* 0x0000001d10177223 */ /* 0x008fc80000000017 */
[----:B-----5:R-:W-:Y:S01]  /*05d0*/  FFMA R26, R28, R14, R23 ;  /* 0x0000000e1c1a7223 */ /* 0x020fe20000000017 */
[----:B------:R-:W-:Y:S06]  /*05e0*/  @P1 BRA `(.L_x_1) ;  /* 0xfffffffc000c1947 */ /* 0x000fec000383ffff */
.L_x_0:
[----:B------:R-:W-:Y:S05]  /*05f0*/  @!P0 BRA `(.L_x_2) ;  /* 0x0000000400048947 */ /* 0x000fea0003800000 */
[----:B------:R-:W-:Y:S02]  /*0600*/  ISETP.GE.U32.AND P0, PT, R4, 0x4, PT ;  /* 0x000000040400780c */ /* 0x000fe40003f06070 */
[----:B------:R-:W-:-:S04]  /*0610*/  LOP3.LUT R20, R0, 0x3, RZ, 0xc0, !PT ;  /* 0x0000000300147812 */ /* 0x000fc800078ec0ff */
[----:B------:R-:W-:-:S07]  /*0620*/  ISETP.NE.AND P1, PT, R20, RZ, PT ;  /* 0x000000ff1400720c */ /* 0x000fce0003f25270 */
[----:B------:R-:W-:Y:S06]  /*0630*/  @!P0 BRA `(.L_x_3) ;  /* 0x00000000007c8947 */ /* 0x000fec0003800000 */
[----:B------:R-:W1:Y:S01]  /*0640*/  LDC.64 R4, c[0x0][0x388] ;  /* 0x0000e200ff047b82 */ /* 0x000e620000000a00 */
[-C--:B------:R-:W-:Y:S02]  /*0650*/  IMAD R11, R2, R0.reuse, R6 ;  /* 0x00000000020b7224 */ /* 0x080fe400078e0206 */
[----:B------:R-:W-:-:S03]  /*0660*/  IMAD R13, R6, R0, R3 ;  /* 0x00000000060d7224 */ /* 0x000fc600078e0203 */
[C---:B------:R-:W-:Y:S02]  /*0670*/  IADD3 R19, PT, PT, R11.reuse, 0x1, RZ ;  /* 0x000000010b137810 */ /* 0x040fe40007ffe0ff */
[----:B------:R-:W2:Y:S01]  /*0680*/  LDC.64 R8, c[0x0][0x380] ;  /* 0x0000e000ff087b82 */ /* 0x000ea20000000a00 */
[C---:B------:R-:W-:Y:S02]  /*0690*/  IADD3 R21, PT, PT, R11.reuse, 0x2, RZ ;  /* 0x000000020b157810 */ /* 0x040fe40007ffe0ff */
[----:B------:R-:W-:Y:S01]  /*06a0*/  IADD3 R27, PT, PT, R11, 0x3, RZ ;  /* 0x000000030b1b7810 */ /* 0x000fe20007ffe0ff */
[C---:B-1----:R-:W-:Y:S01]  /*06b0*/  IMAD.WIDE.U32 R16, R13.reuse, 0x4, R4 ;  /* 0x000000040d107825 */ /* 0x042fe200078e0004 */
[----:B------:R-:W-:-:S04]  /*06c0*/  IADD3 R13, PT, PT, R13, R0, RZ ;  /* 0x000000000d0d7210 */ /* 0x000fc80007ffe0ff */
[-C--:B------:R-:W-:Y:S01]  /*06d0*/  IADD3 R25, PT, PT, R13, R0.reuse, RZ ;  /* 0x000000000d197210 */ /* 0x080fe20007ffe0ff */
[--C-:B--2---:R-:W-:Y:S01]  /*06e0*/  IMAD.WIDE.U32 R22, R11, 0x4, R8.reuse ;  /* 0x000000040b167825 */ /* 0x104fe200078e0008 */
[----:B0-----:R-:W2:Y:S03]  /*06f0*/  LDG.E R16, desc[UR6][R16.64] ;  /* 0x0000000610107981 */ /* 0x001ea6000c1e1900 */
[----:B------:R-:W-:Y:S01]  /*0700*/  IMAD.WIDE.U32 R18, R19, 0x4, R8 ;  /* 0x0000000413127825 */ /* 0x000fe200078e0008 */
[----:B------:R-:W2:Y:S03]  /*0710*/  LDG.E R7, desc[UR6][R22.64] ;  /* 0x0000000616077981 */ /* 0x000ea6000c1e1900 */
[----:B------:R-:W-:Y:S02]  /*0720*/  IMAD.WIDE.U32 R14, R13, 0x4, R4 ;  /* 0x000000040d0e7825 */ /* 0x000fe400078e0004 */
[----:B------:R-:W3:Y:S02]  /*0730*/  LDG.E R18, desc[UR6][R18.64] ;  /* 0x0000000612127981 */ /* 0x000ee4000c1e1900 */
[----:B------:R-:W-:Y:S01]  /*0740*/  IMAD.WIDE.U32 R12, R21, 0x4, R8 ;  /* 0x00000004150c7825 */ /* 0x000fe200078e0008 */
[C---:B------:R-:W-:Y:S01]  /*0750*/  IADD3 R21, PT, PT, R25.reuse, R0, RZ ;  /* 0x0000000019157210 */ /* 0x040fe20007ffe0ff */
[----:B------:R-:W3:Y:S02]  /*0760*/  LDG.E R14, desc[UR6][R14.64] ;  /* 0x000000060e0e7981 */ /* 0x000ee4000c1e1900 */
[----:B------:R-:W-:-:S02]  /*0770*/  IMAD.WIDE.U32 R10, R25, 0x4, R4 ;  /* 0x00000004190a7825 */ /* 0x000fc400078e0004 */
[----:B------:R-:W4:Y:S02]  /*0780*/  LDG.E R12, desc[UR6][R12.64] ;  /* 0x000000060c0c7981 */ /* 0x000f24000c1e1900 */
[----:B------:R-:W-:Y:S02]  /*0790*/  IMAD.WIDE.U32 R8, R27, 0x4, R8 ;  /* 0x000000041b087825 */ /* 0x000fe400078e0008 */
[----:B------:R-:W4:Y:S02]  /*07a0*/  LDG.E R10, desc[UR6][R10.64] ;  /* 0x000000060a0a7981 */ /* 0x000f24000c1e1900 */
[----:B------:R-:W-:Y:S02]  /*07b0*/  IMAD.WIDE.U32 R4, R21, 0x4, R4 ;  /* 0x0000000415047825 */ /* 0x000fe400078e0004 */
[----:B------:R-:W5:Y:S04]  /*07c0*/  LDG.E R8, desc[UR6][R8.64] ;  /* 0x0000000608087981 */ /* 0x000f68000c1e1900 */
[----:B------:R-:W5:Y:S01]  /*07d0*/  LDG.E R4, desc[UR6][R4.64] ;  /* 0x0000000604047981 */ /* 0x000f62000c1e1900 */
[----:B------:R-:W-:Y:S01]  /*07e0*/  IADD3 R6, PT, PT, R6, 0x4, RZ ;  /* 0x0000000406067810 */ /* 0x000fe20007ffe0ff */
[----:B--2---:R-:W-:-:S04]  /*07f0*/  FFMA R7, R7, R16, R26 ;  /* 0x0000001007077223 */ /* 0x004fc8000000001a */
[----:B---3--:R-:W-:-:S04]  /*0800*/  FFMA R7, R18, R14, R7 ;  /* 0x0000000e12077223 */ /* 0x008fc80000000007 */
[----:B----4-:R-:W-:-:S04]  /*0810*/  FFMA R7, R12, R10, R7 ;  /* 0x0000000a0c077223 */ /* 0x010fc80000000007 */
[----:B-----5:R-:W-:-:S07]  /*0820*/  FFMA R26, R8, R4, R7 ;  /* 0x00000004081a7223 */ /* 0x020fce0000000007 */
.L_x_3:
[----:B------:R-:W-:Y:S05]  /*0830*/  @!P1 BRA `(.L_x_2) ;  /* 0x0000000000749947 */ /* 0x000fea0003800000 */
[----:B------:R-:W1:Y:S01]  /*0840*/  LDC.64 R10, c[0x0][0x388] ;  /* 0x0000e200ff0a7b82 */ /* 0x000e620000000a00 */
[----:B------:R-:W-:Y:S02]  /*0850*/  ISETP.NE.AND P0, PT, R20, 0x1, PT ;  /* 0x000000011400780c */ /* 0x000fe40003f05270 */
[----:B------:R-:W-:-:S04]  /*0860*/  LOP3.LUT R7, R0, 0x1, RZ, 0xc0, !PT ;  /* 0x0000000100077812 */ /* 0x000fc800078ec0ff */
[----:B------:R-:W-:Y:S01]  /*0870*/  ISETP.NE.U32.AND P1, PT, R7, 0x1, PT ;  /* 0x000000010700780c */ /* 0x000fe20003f25070 */
[----:B------:R-:W2:Y:S06]  /*0880*/  LDC.64 R14, c[0x0][0x380] ;  /* 0x0000e000ff0e7b82 */ /* 0x000eac0000000a00 */
[-C--:B------:R-:W-:Y:S02]  /*0890*/  @P0 IMAD R7, R2, R0.reuse, R6 ;  /* 0x0000000002070224 */ /* 0x080fe400078e0206 */
[----:B------:R-:W3:Y:S01]  /*08a0*/  LDC.64 R8, c[0x0][0x380] ;  /* 0x0000e000ff087b82 */ /* 0x000ee20000000a00 */
[C---:B------:R-:W-:Y:S01]  /*08b0*/  @P0 IMAD R13, R6.reuse, R0, R3 ;  /* 0x00000000060d0224 */ /* 0x040fe200078e0203 */
[----:B------:R-:W-:-:S02]  /*08c0*/  @P0 IADD3 R6, PT, PT, R6, 0x2, RZ ;  /* 0x0000000206060810 */ /* 0x000fc40007ffe0ff */
[----:B------:R-:W-:Y:S02]  /*08d0*/  @P0 IADD3 R19, PT, PT, R7, 0x1, RZ ;  /* 0x0000000107130810 */ /* 0x000fe40007ffe0ff */
[C---:B------:R-:W-:Y:S02]  /*08e0*/  @P0 IADD3 R21, PT, PT, R13.reuse, R0, RZ ;  /* 0x000000000d150210 */ /* 0x040fe40007ffe0ff */
[----:B------:R-:W4:Y:S01]  /*08f0*/  LDC.64 R4, c[0x0][0x388] ;  /* 0x0000e200ff047b82 */ /* 0x000f220000000a00 */
[----:B-1----:R-:W-:-:S04]  /*0900*/  @P0 IMAD.WIDE.U32 R12, R13, 0x4, R10 ;  /* 0x000000040d0c0825 */ /* 0x002fc800078e000a */
[----:B------:R-:W-:Y:S02]  /*0910*/  @P0 IMAD.WIDE.U32 R10, R21, 0x4, R10 ;  /* 0x00000004150a0825 */ /* 0x000fe400078e000a */
[----:B0-----:R-:W5:Y:S02]  /*0920*/  @P0 LDG.E R12, desc[UR6][R12.64] ;  /* 0x000000060c0c0981 */ /* 0x001f64000c1e1900 */
[--C-:B--2---:R-:W-:Y:S02]  /*0930*/  @P0 IMAD.WIDE.U32 R16, R7, 0x4, R14.reuse ;  /* 0x0000000407100825 */ /* 0x104fe400078e000e */
[----:B------:R-:W2:Y:S02]  /*0940*/  @P0 LDG.E R10, desc[UR6][R10.64] ;  /* 0x000000060a0a0981 */ /* 0x000ea4000c1e1900 */
[----:B------:R-:W-:Y:S02]  /*0950*/  @P0 IMAD.WIDE.U32 R14, R19, 0x4, R14 ;  /* 0x00000004130e0825 */ /* 0x000fe400078e000e */
[----:B------:R-:W5:Y:S02]  /*0960*/  @P0 LDG.E R7, desc[UR6][R16.64] ;  /* 0x0000000610070981 */ /* 0x000f64000c1e1900 */
[----:B------:R-:W-:-:S02]  /*0970*/  @!P1 IMAD R19, R2, R0, R6 ;  /* 0x0000000002139224 */ /* 0x000fc400078e0206 */
[----:B------:R-:W-:Y:S01]  /*0980*/  @!P1 IMAD R21, R6, R0, R3 ;  /* 0x0000000006159224 */ /* 0x000fe200078e0203 */
[----:B------:R-:W2:Y:S01]  /*0990*/  @P0 LDG.E R14, desc[UR6][R14.64] ;  /* 0x000000060e0e0981 */ /* 0x000ea2000c1e1900 */
[----:B---3--:R-:W-:-:S04]  /*09a0*/  @!P1 IMAD.WIDE.U32 R8, R19, 0x4, R8 ;  /* 0x0000000413089825 */ /* 0x008fc800078e0008 */
[----:B----4-:R-:W-:Y:S02]  /*09b0*/  @!P1 IMAD.WIDE.U32 R4, R21, 0x4, R4 ;  /* 0x0000000415049825 */ /* 0x010fe400078e0004 */
[----:B------:R-:W3:Y:S04]  /*09c0*/  @!P1 LDG.E R9, desc[UR6][R8.64] ;  /* 0x0000000608099981 */ /* 0x000ee8000c1e1900 */
[----:B------:R-:W3:Y:S01]  /*09d0*/  @!P1 LDG.E R4, desc[UR6][R4.64] ;  /* 0x0000000604049981 */ /* 0x000ee2000c1e1900 */
[----:B-----5:R-:W-:-:S04]  /*09e0*/  @P0 FFMA R7, R7, R12, R26 ;  /* 0x0000000c07070223 */ /* 0x020fc8000000001a */
[----:B--2---:R-:W-:-:S04]  /*09f0*/  @P0 FFMA R26, R14, R10, R7 ;  /* 0x0000000a0e1a0223 */ /* 0x004fc80000000007 */
[----:B---3--:R-:W-:-:S07]  /*0a00*/  @!P1 FFMA R26, R9, R4, R26 ;  /* 0x00000004091a9223 */ /* 0x008fce000000001a */
.L_x_2:
[----:B------:R-:W1:Y:S01]  /*0a10*/  LDC.64 R4, c[0x0][0x390] ;  /* 0x0000e400ff047b82 */ /* 0x000e620000000a00 */
[----:B------:R-:W-:-:S04]  /*0a20*/  IMAD R3, R2, R0, R3 ;  /* 0x0000000002037224 */ /* 0x000fc800078e0203 */
[----:B-1----:R-:W-:-:S05]  /*0a30*/  IMAD.WIDE.U32 R2, R3, 0x4, R4 ;  /* 0x0000000403027825 */ /* 0x002fca00078e0004 */
[----:B0-----:R-:W-:Y:S01]  /*0a40*/  STG.E desc[UR6][R2.64], R26 ;  /* 0x0000001a02007986 */ /* 0x001fe2000c101906 */
[----:B------:R-:W-:Y:S05]  /*0a50*/  EXIT ;  /* 0x000000000000794d */ /* 0x000fea0003800000 */
.L_x_4:
[----:B------:R-:W-:-:S00]  /*0a60*/  BRA `(.L_x_4) ;  /* 0xfffffffc00fc7947 */ /* 0x000fc0000383ffff */
[----:B------:R-:W-:-:S00]  /*0a70*/  NOP ;  /* 0x0000000000007918 */ /* 0x000fc00000000000 */
        /* <DEDUP_REMOVED lines=8> */
.L_x_5:


//--------------------- .nv.shared.reserved.0     --------------------------
	.section	.nv.shared.reserved.0,"aw",@nobits
	.weak		__nv_reservedSMEM_offset_0_alias
	.size		__nv_reservedSMEM_offset_0_alias, 0, 64
	.other		__nv_reservedSMEM_offset_0_alias,@"STO_CUDA_RESERVED_SHARED STV_DEFAULT"
__nv_reservedSMEM_offset_0_alias:
	.zero		0
	.zero		64


//--------------------- .nv.constant0._Z16matrixMultKernelPfS_S_i --------------------------
	.section	.nv.constant0._Z16matrixMultKernelPfS_S_i,"a",@progbits
	.sectionflags	@""
	.align	4
.nv.constant0._Z16matrixMultKernelPfS_S_i:
	.zero		924


//--------------------- SYMBOLS --------------------------

	.type		.nv.reservedSmem.offset0,@object
	.size		.nv.reservedSmem.offset0,0x4
